//
// Generated by NVIDIA NVVM Compiler
//
// Compiler Build ID: CL-36424714
// Cuda compilation tools, release 13.0, V13.0.88
// Based on NVVM 20.0.0
//

.version 9.0
.target sm_100
.address_size 64

	// .globl	_Z10gravity_wbidPdS_S_S_S_S_S_S_S_S_S_
// _ZZ10gravity_wbidPdS_S_S_S_S_S_S_S_S_S_E7sh_data has been demoted

.visible .entry _Z10gravity_wbidPdS_S_S_S_S_S_S_S_S_S_(
	.param .u32 _Z10gravity_wbidPdS_S_S_S_S_S_S_S_S_S__param_0,
	.param .f64 _Z10gravity_wbidPdS_S_S_S_S_S_S_S_S_S__param_1,
	.param .u64 .ptr .align 1 _Z10gravity_wbidPdS_S_S_S_S_S_S_S_S_S__param_2,
	.param .u64 .ptr .align 1 _Z10gravity_wbidPdS_S_S_S_S_S_S_S_S_S__param_3,
	.param .u64 .ptr .align 1 _Z10gravity_wbidPdS_S_S_S_S_S_S_S_S_S__param_4,
	.param .u64 .ptr .align 1 _Z10gravity_wbidPdS_S_S_S_S_S_S_S_S_S__param_5,
	.param .u64 .ptr .align 1 _Z10gravity_wbidPdS_S_S_S_S_S_S_S_S_S__param_6,
	.param .u64 .ptr .align 1 _Z10gravity_wbidPdS_S_S_S_S_S_S_S_S_S__param_7,
	.param .u64 .ptr .align 1 _Z10gravity_wbidPdS_S_S_S_S_S_S_S_S_S__param_8,
	.param .u64 .ptr .align 1 _Z10gravity_wbidPdS_S_S_S_S_S_S_S_S_S__param_9,
	.param .u64 .ptr .align 1 _Z10gravity_wbidPdS_S_S_S_S_S_S_S_S_S__param_10,
	.param .u64 .ptr .align 1 _Z10gravity_wbidPdS_S_S_S_S_S_S_S_S_S__param_11,
	.param .u64 .ptr .align 1 _Z10gravity_wbidPdS_S_S_S_S_S_S_S_S_S__param_12
)
{
	.reg .pred 	%p<2>;
	.reg .b32 	%r<23>;
	.reg .b64 	%rd<40>;
	.reg .b64 	%fd<85>;
	// demoted variable
	.shared .align 8 .b8 _ZZ10gravity_wbidPdS_S_S_S_S_S_S_S_S_S_E7sh_data[1536];
	ld.param.u32 	%r4, [_Z10gravity_wbidPdS_S_S_S_S_S_S_S_S_S__param_0];
	ld.param.u64 	%rd1, [_Z10gravity_wbidPdS_S_S_S_S_S_S_S_S_S__param_2];
	ld.param.u64 	%rd3, [_Z10gravity_wbidPdS_S_S_S_S_S_S_S_S_S__param_4];
	ld.param.u64 	%rd4, [_Z10gravity_wbidPdS_S_S_S_S_S_S_S_S_S__param_5];
	ld.param.u64 	%rd7, [_Z10gravity_wbidPdS_S_S_S_S_S_S_S_S_S__param_8];
	ld.param.u64 	%rd8, [_Z10gravity_wbidPdS_S_S_S_S_S_S_S_S_S__param_9];
	ld.param.u64 	%rd9, [_Z10gravity_wbidPdS_S_S_S_S_S_S_S_S_S__param_10];
	ld.param.u64 	%rd10, [_Z10gravity_wbidPdS_S_S_S_S_S_S_S_S_S__param_11];
	ld.param.u64 	%rd11, [_Z10gravity_wbidPdS_S_S_S_S_S_S_S_S_S__param_12];
	mov.u32 	%r1, %tid.x;
	mov.u32 	%r5, %tid.y;
	mov.u32 	%r2, %ntid.x;
	mov.u32 	%r6, %ctaid.x;
	mov.u32 	%r7, %ctaid.y;
	mov.u32 	%r8, %nctaid.x;
	mad.lo.s32 	%r9, %r7, %r8, %r6;
	mov.u32 	%r10, %ntid.y;
	mad.lo.s32 	%r11, %r9, %r10, %r5;
	mad.lo.s32 	%r3, %r11, %r2, %r1;
	setp.ge.s32 	%p1, %r3, %r4;
	@%p1 bra 	$L__BB0_2;
	ld.param.u64 	%rd39, [_Z10gravity_wbidPdS_S_S_S_S_S_S_S_S_S__param_7];
	ld.param.u64 	%rd38, [_Z10gravity_wbidPdS_S_S_S_S_S_S_S_S_S__param_6];
	ld.param.u64 	%rd37, [_Z10gravity_wbidPdS_S_S_S_S_S_S_S_S_S__param_3];
	ld.param.f64 	%fd84, [_Z10gravity_wbidPdS_S_S_S_S_S_S_S_S_S__param_1];
	cvta.to.global.u64 	%rd12, %rd9;
	cvta.to.global.u64 	%rd13, %rd11;
	cvta.to.global.u64 	%rd14, %rd7;
	cvta.to.global.u64 	%rd15, %rd8;
	cvta.to.global.u64 	%rd16, %rd1;
	cvta.to.global.u64 	%rd17, %rd39;
	cvta.to.global.u64 	%rd18, %rd3;
	cvta.to.global.u64 	%rd19, %rd38;
	cvta.to.global.u64 	%rd20, %rd37;
	cvta.to.global.u64 	%rd21, %rd4;
	cvta.to.global.u64 	%rd22, %rd10;
	mul.lo.s32 	%r12, %r3, 3;
	mul.wide.s32 	%rd23, %r12, 8;
	add.s64 	%rd24, %rd16, %rd23;
	ld.global.f64 	%fd2, [%rd24];
	ld.global.f64 	%fd3, [%rd24+8];
	ld.global.f64 	%fd4, [%rd24+16];
	mul.lo.s32 	%r13, %r3, 6;
	mul.wide.s32 	%rd25, %r13, 8;
	add.s64 	%rd26, %rd17, %rd25;
	ld.global.f64 	%fd5, [%rd26];
	ld.global.f64 	%fd6, [%rd26+8];
	ld.global.f64 	%fd7, [%rd26+16];
	ld.global.f64 	%fd8, [%rd26+24];
	ld.global.f64 	%fd9, [%rd26+32];
	ld.global.f64 	%fd10, [%rd26+40];
	sub.f64 	%fd11, %fd10, %fd6;
	sub.f64 	%fd12, %fd7, %fd5;
	mul.f64 	%fd13, %fd12, %fd11;
	sub.f64 	%fd14, %fd8, %fd6;
	sub.f64 	%fd15, %fd9, %fd5;
	mul.f64 	%fd16, %fd14, %fd15;
	sub.f64 	%fd17, %fd13, %fd16;
	sub.f64 	%fd18, %fd3, %fd2;
	mul.f64 	%fd19, %fd18, %fd11;
	sub.f64 	%fd20, %fd4, %fd2;
	mul.f64 	%fd21, %fd20, %fd14;
	sub.f64 	%fd22, %fd19, %fd21;
	div.rn.f64 	%fd23, %fd22, %fd17;
	mul.f64 	%fd24, %fd20, %fd12;
	mul.f64 	%fd25, %fd18, %fd15;
	sub.f64 	%fd26, %fd24, %fd25;
	div.rn.f64 	%fd27, %fd26, %fd17;
	mul.wide.s32 	%rd27, %r3, 8;
	add.s64 	%rd28, %rd18, %rd27;
	ld.global.f64 	%fd28, [%rd28];
	add.s64 	%rd29, %rd19, %rd27;
	ld.global.f64 	%fd29, [%rd29];
	sub.f64 	%fd30, %fd28, %fd29;
	mul.f64 	%fd31, %fd23, %fd84;
	mul.f64 	%fd32, %fd30, %fd31;
	add.s64 	%rd30, %rd14, %rd27;
	ld.global.f64 	%fd33, [%rd30];
	sub.f64 	%fd34, %fd33, %fd32;
	st.global.f64 	[%rd30], %fd34;
	mul.f64 	%fd35, %fd27, %fd84;
	mul.f64 	%fd36, %fd30, %fd35;
	add.s64 	%rd31, %rd15, %rd27;
	ld.global.f64 	%fd37, [%rd31];
	sub.f64 	%fd38, %fd37, %fd36;
	st.global.f64 	[%rd31], %fd38;
	add.s64 	%rd32, %rd20, %rd23;
	ld.global.f64 	%fd39, [%rd32];
	add.s64 	%rd33, %rd21, %rd23;
	ld.global.f64 	%fd40, [%rd33];
	sub.f64 	%fd41, %fd39, %fd40;
	ld.global.f64 	%fd42, [%rd32+8];
	ld.global.f64 	%fd43, [%rd33+8];
	sub.f64 	%fd44, %fd42, %fd43;
	ld.global.f64 	%fd45, [%rd32+16];
	ld.global.f64 	%fd46, [%rd33+16];
	sub.f64 	%fd47, %fd45, %fd46;
	add.s64 	%rd34, %rd22, %rd27;
	mul.f64 	%fd48, %fd84, 0dBFE0000000000000;
	ld.global.f64 	%fd49, [%rd34];
	add.s64 	%rd35, %rd12, %rd25;
	ld.global.f64 	%fd50, [%rd35];
	ld.global.f64 	%fd51, [%rd35+8];
	mul.f64 	%fd52, %fd48, %fd41;
	mul.f64 	%fd53, %fd41, %fd52;
	add.s64 	%rd36, %rd13, %rd23;
	ld.global.f64 	%fd54, [%rd36];
	mul.f64 	%fd55, %fd54, %fd53;
	mul.f64 	%fd56, %fd50, %fd55;
	shl.b32 	%r14, %r1, 3;
	mov.u32 	%r15, _ZZ10gravity_wbidPdS_S_S_S_S_S_S_S_S_S_E7sh_data;
	add.s32 	%r16, %r15, %r14;
	st.shared.f64 	[%r16], %fd56;
	mul.f64 	%fd57, %fd51, %fd55;
	mad.lo.s32 	%r17, %r2, 24, %r16;
	st.shared.f64 	[%r17], %fd57;
	ld.global.f64 	%fd58, [%rd35+16];
	ld.global.f64 	%fd59, [%rd35+24];
	mul.f64 	%fd60, %fd48, %fd44;
	mul.f64 	%fd61, %fd44, %fd60;
	ld.global.f64 	%fd62, [%rd36+8];
	mul.f64 	%fd63, %fd62, %fd61;
	mul.f64 	%fd64, %fd58, %fd63;
	shl.b32 	%r18, %r2, 3;
	add.s32 	%r19, %r16, %r18;
	st.shared.f64 	[%r19], %fd64;
	mul.f64 	%fd65, %fd59, %fd63;
	add.s32 	%r20, %r17, %r18;
	st.shared.f64 	[%r20], %fd65;
	ld.global.f64 	%fd66, [%rd35+32];
	ld.global.f64 	%fd67, [%rd35+40];
	mul.f64 	%fd68, %fd48, %fd47;
	mul.f64 	%fd69, %fd47, %fd68;
	ld.global.f64 	%fd70, [%rd36+16];
	mul.f64 	%fd71, %fd70, %fd69;
	mul.f64 	%fd72, %fd66, %fd71;
	add.s32 	%r21, %r19, %r18;
	st.shared.f64 	[%r21], %fd72;
	mul.f64 	%fd73, %fd67, %fd71;
	add.s32 	%r22, %r20, %r18;
	st.shared.f64 	[%r22], %fd73;
	add.f64 	%fd74, %fd56, %fd64;
	add.f64 	%fd75, %fd74, %fd72;
	ld.global.f64 	%fd76, [%rd30];
	div.rn.f64 	%fd77, %fd75, %fd49;
	sub.f64 	%fd78, %fd76, %fd77;
	st.global.f64 	[%rd30], %fd78;
	add.f64 	%fd79, %fd57, %fd65;
	add.f64 	%fd80, %fd79, %fd73;
	ld.global.f64 	%fd81, [%rd31];
	div.rn.f64 	%fd82, %fd80, %fd49;
	sub.f64 	%fd83, %fd81, %fd82;
	st.global.f64 	[%rd31], %fd83;
$L__BB0_2:
	ret;

}


// ===== COMPILED SASS (sm_100) =====

	.target	sm_100

	.elftype	@"ET_EXEC"


//--------------------- .note.nv.tkinfo           --------------------------
	.section	.note.nv.tkinfo,"",@"SHT_NOTE"
	.sectionflags	@"SHF_NOTE_NV_TKINFO"
	.tkinfo
        /*0018*/ 	.word	0x00000002
        /*0030*/ 	.string	""
        /*0030*/ 	.string	"ptxas"
        /*0030*/ 	.string	"Cuda compilation tools, release 13.0, V13.0.88"
        /*0030*/ 	.string	"Build cuda_13.0.r13.0/compiler.36424714_0"
        /*0030*/ 	.string	"-arch sm_100 -m 64 "



//--------------------- .note.nv.cuinfo           --------------------------
	.section	.note.nv.cuinfo,"",@"SHT_NOTE"
	.sectionflags	@"SHF_NOTE_NV_CUINFO"
        /*0018*/ 	.short	0x0002
        /*001a*/ 	.short	0x0064
        /*001c*/ 	.short	0x0082
	.zero		2


//--------------------- .nv.info                  --------------------------
	.section	.nv.info,"",@"SHT_CUDA_INFO"
	.align	4


	//----- nvinfo : EIATTR_REGCOUNT
	.align		4
        /*0000*/ 	.byte	0x04, 0x2f
        /*0002*/ 	.short	(.L_1 - .L_0)
	.align		4
.L_0:
        /*0004*/ 	.word	index@(_Z10gravity_wbidPdS_S_S_S_S_S_S_S_S_S_)
        /*0008*/ 	.word	0x00000028


	//----- nvinfo : EIATTR_FRAME_SIZE
	.align		4
.L_1:
        /*000c*/ 	.byte	0x04, 0x11
        /*000e*/ 	.short	(.L_3 - .L_2)
	.align		4
.L_2:
        /*0010*/ 	.word	index@($__internal_0_$__cuda_sm20_div_rn_f64_full)
        /*0014*/ 	.word	0x00000000


	//----- nvinfo : EIATTR_FRAME_SIZE
	.align		4
.L_3:
        /*0018*/ 	.byte	0x04, 0x11
        /*001a*/ 	.short	(.L_5 - .L_4)
	.align		4
.L_4:
        /*001c*/ 	.word	index@(_Z10gravity_wbidPdS_S_S_S_S_S_S_S_S_S_)
        /*0020*/ 	.word	0x00000000


	//----- nvinfo : EIATTR_MIN_STACK_SIZE
	.align		4
.L_5:
        /*0024*/ 	.byte	0x04, 0x12
        /*0026*/ 	.short	(.L_7 - .L_6)
	.align		4
.L_6:
        /*0028*/ 	.word	index@(_Z10gravity_wbidPdS_S_S_S_S_S_S_S_S_S_)
        /*002c*/ 	.word	0x00000000
.L_7:


//--------------------- .nv.compat                --------------------------
	.section	.nv.compat,"",@"SHT_CUDA_COMPAT_INFO"
	.align	4
        /*0000*/ 	.byte	0x02, 0x09, 0x00, 0x00, 0x02, 0x02, 0x01, 0x00, 0x02, 0x05, 0x05, 0x00, 0x03, 0x07, 0x01, 0x01
        /*0010*/ 	.byte	0x02, 0x03, 0x00, 0x00, 0x02, 0x06, 0x01, 0x00, 0x04, 0x0b, 0x08, 0x00, 0x01, 0x00, 0x00, 0x00
        /*0020*/ 	.byte	0x00, 0x00, 0x00, 0x00


//--------------------- .nv.info._Z10gravity_wbidPdS_S_S_S_S_S_S_S_S_S_ --------------------------
	.section	.nv.info._Z10gravity_wbidPdS_S_S_S_S_S_S_S_S_S_,"",@"SHT_CUDA_INFO"
	.sectionflags	@""
	.align	4


	//----- nvinfo : EIATTR_CUDA_API_VERSION
	.align		4
        /*0000*/ 	.byte	0x04, 0x37
        /*0002*/ 	.short	(.L_9 - .L_8)
.L_8:
        /*0004*/ 	.word	0x00000082


	//----- nvinfo : EIATTR_KPARAM_INFO
	.align		4
.L_9:
        /*0008*/ 	.byte	0x04, 0x17
        /*000a*/ 	.short	(.L_11 - .L_10)
.L_10:
        /*000c*/ 	.word	0x00000000
        /*0010*/ 	.short	0x000c
        /*0012*/ 	.short	0x0060
        /*0014*/ 	.byte	0x00, 0xf5, 0x21, 0x00


	//----- nvinfo : EIATTR_KPARAM_INFO
	.align		4
.L_11:
        /*0018*/ 	.byte	0x04, 0x17
        /*001a*/ 	.short	(.L_13 - .L_12)
.L_12:
        /*001c*/ 	.word	0x00000000
        /*0020*/ 	.short	0x000b
        /*0022*/ 	.short	0x0058
        /*0024*/ 	.byte	0x00, 0xf5, 0x21, 0x00


	//----- nvinfo : EIATTR_KPARAM_INFO
	.align		4
.L_13:
        /*0028*/ 	.byte	0x04, 0x17
        /*002a*/ 	.short	(.L_15 - .L_14)
.L_14:
        /*002c*/ 	.word	0x00000000
        /*0030*/ 	.short	0x000a
        /*0032*/ 	.short	0x0050
        /*0034*/ 	.byte	0x00, 0xf5, 0x21, 0x00


	//----- nvinfo : EIATTR_KPARAM_INFO
	.align		4
.L_15:
        /*0038*/ 	.byte	0x04, 0x17
        /*003a*/ 	.short	(.L_17 - .L_16)
.L_16:
        /*003c*/ 	.word	0x00000000
        /*0040*/ 	.short	0x0009
        /*0042*/ 	.short	0x0048
        /*0044*/ 	.byte	0x00, 0xf5, 0x21, 0x00


	//----- nvinfo : EIATTR_KPARAM_INFO
	.align		4
.L_17:
        /*0048*/ 	.byte	0x04, 0x17
        /*004a*/ 	.short	(.L_19 - .L_18)
.L_18:
        /*004c*/ 	.word	0x00000000
        /*0050*/ 	.short	0x0008
        /*0052*/ 	.short	0x0040
        /*0054*/ 	.byte	0x00, 0xf5, 0x21, 0x00


	//----- nvinfo : EIATTR_KPARAM_INFO
	.align		4
.L_19:
        /*0058*/ 	.byte	0x04, 0x17
        /*005a*/ 	.short	(.L_21 - .L_20)
.L_20:
        /*005c*/ 	.word	0x00000000
        /*0060*/ 	.short	0x0007
        /*0062*/ 	.short	0x0038
        /*0064*/ 	.byte	0x00, 0xf5, 0x21, 0x00


	//----- nvinfo : EIATTR_KPARAM_INFO
	.align		4
.L_21:
        /*0068*/ 	.byte	0x04, 0x17
        /*006a*/ 	.short	(.L_23 - .L_22)
.L_22:
        /*006c*/ 	.word	0x00000000
        /*0070*/ 	.short	0x0006
        /*0072*/ 	.short	0x0030
        /*0074*/ 	.byte	0x00, 0xf5, 0x21, 0x00


	//----- nvinfo : EIATTR_KPARAM_INFO
	.align		4
.L_23:
        /*0078*/ 	.byte	0x04, 0x17
        /*007a*/ 	.short	(.L_25 - .L_24)
.L_24:
        /*007c*/ 	.word	0x00000000
        /*0080*/ 	.short	0x0005
        /*0082*/ 	.short	0x0028
        /*0084*/ 	.byte	0x00, 0xf5, 0x21, 0x00


	//----- nvinfo : EIATTR_KPARAM_INFO
	.align		4
.L_25:
        /*0088*/ 	.byte	0x04, 0x17
        /*008a*/ 	.short	(.L_27 - .L_26)
.L_26:
        /*008c*/ 	.word	0x00000000
        /*0090*/ 	.short	0x0004
        /*0092*/ 	.short	0x0020
        /*0094*/ 	.byte	0x00, 0xf5, 0x21, 0x00


	//----- nvinfo : EIATTR_KPARAM_INFO
	.align		4
.L_27:
        /*0098*/ 	.byte	0x04, 0x17
        /*009a*/ 	.short	(.L_29 - .L_28)
.L_28:
        /*009c*/ 	.word	0x00000000
        /*00a0*/ 	.short	0x0003
        /*00a2*/ 	.short	0x0018
        /*00a4*/ 	.byte	0x00, 0xf5, 0x21, 0x00


	//----- nvinfo : EIATTR_KPARAM_INFO
	.align		4
.L_29:
        /*00a8*/ 	.byte	0x04, 0x17
        /*00aa*/ 	.short	(.L_31 - .L_30)
.L_30:
        /*00ac*/ 	.word	0x00000000
        /*00b0*/ 	.short	0x0002
        /*00b2*/ 	.short	0x0010
        /*00b4*/ 	.byte	0x00, 0xf5, 0x21, 0x00


	//----- nvinfo : EIATTR_KPARAM_INFO
	.align		4
.L_31:
        /*00b8*/ 	.byte	0x04, 0x17
        /*00ba*/ 	.short	(.L_33 - .L_32)
.L_32:
        /*00bc*/ 	.word	0x00000000
        /*00c0*/ 	.short	0x0001
        /*00c2*/ 	.short	0x0008
        /*00c4*/ 	.byte	0x00, 0xf0, 0x21, 0x00


	//----- nvinfo : EIATTR_KPARAM_INFO
	.align		4
.L_33:
        /*00c8*/ 	.byte	0x04, 0x17
        /*00ca*/ 	.short	(.L_35 - .L_34)
.L_34:
        /*00cc*/ 	.word	0x00000000
        /*00d0*/ 	.short	0x0000
        /*00d2*/ 	.short	0x0000
        /*00d4*/ 	.byte	0x00, 0xf0, 0x11, 0x00


	//----- nvinfo : EIATTR_SPARSE_MMA_MASK
	.align		4
.L_35:
        /*00d8*/ 	.byte	0x03, 0x50
        /*00da*/ 	.short	0x0000


	//----- nvinfo : EIATTR_MAXREG_COUNT
	.align		4
        /*00dc*/ 	.byte	0x03, 0x1b
        /*00de*/ 	.short	0x00ff


	//----- nvinfo : EIATTR_MERCURY_ISA_VERSION
	.align		4
        /*00e0*/ 	.byte	0x03, 0x5f
        /*00e2*/ 	.short	0x0101


	//----- nvinfo : EIATTR_VRC_CTA_INIT_COUNT
	.align		4
        /*00e4*/ 	.byte	0x02, 0x4a
	.zero		1
	.zero		1


	//----- nvinfo : EIATTR_EXIT_INSTR_OFFSETS
	.align		4
        /*00e8*/ 	.byte	0x04, 0x1c
        /*00ea*/ 	.short	(.L_37 - .L_36)


	//   ....[0]....
.L_36:
        /*00ec*/ 	.word	0x000000d0


	//   ....[1]....
        /*00f0*/ 	.word	0x00000d60


	//----- nvinfo : EIATTR_CRS_STACK_SIZE
	.align		4
.L_37:
        /*00f4*/ 	.byte	0x04, 0x1e
        /*00f6*/ 	.short	(.L_39 - .L_38)
.L_38:
        /*00f8*/ 	.word	0x00000000


	//----- nvinfo : EIATTR_CBANK_PARAM_SIZE
	.align		4
.L_39:
        /*00fc*/ 	.byte	0x03, 0x19
        /*00fe*/ 	.short	0x0068


	//----- nvinfo : EIATTR_PARAM_CBANK
	.align		4
        /*0100*/ 	.byte	0x04, 0x0a
        /*0102*/ 	.short	(.L_41 - .L_40)
	.align		4
.L_40:
        /*0104*/ 	.word	index@(.nv.constant0._Z10gravity_wbidPdS_S_S_S_S_S_S_S_S_S_)
        /*0108*/ 	.short	0x0380
        /*010a*/ 	.short	0x0068


	//----- nvinfo : EIATTR_SW_WAR
	.align		4
.L_41:
        /*010c*/ 	.byte	0x04, 0x36
        /*010e*/ 	.short	(.L_43 - .L_42)
.L_42:
        /*0110*/ 	.word	0x00000008
.L_43:


//--------------------- .nv.callgraph             --------------------------
	.section	.nv.callgraph,"",@"SHT_CUDA_CALLGRAPH"
	.align	4
	.sectionentsize	8
	.align		4
        /*0000*/ 	.word	0x00000000
	.align		4
        /*0004*/ 	.word	0xffffffff
	.align		4
        /*0008*/ 	.word	0x00000000
	.align		4
        /*000c*/ 	.word	0xfffffffe
	.align		4
        /*0010*/ 	.word	0x00000000
	.align		4
        /*0014*/ 	.word	0xfffffffd
	.align		4
        /*0018*/ 	.word	0x00000000
	.align		4
        /*001c*/ 	.word	0xfffffffc


//--------------------- .text._Z10gravity_wbidPdS_S_S_S_S_S_S_S_S_S_ --------------------------
	.section	.text._Z10gravity_wbidPdS_S_S_S_S_S_S_S_S_S_,"ax",@progbits
	.align	128
        .global         _Z10gravity_wbidPdS_S_S_S_S_S_S_S_S_S_
        .type           _Z10gravity_wbidPdS_S_S_S_S_S_S_S_S_S_,@function
        .size           _Z10gravity_wbidPdS_S_S_S_S_S_S_S_S_S_,(.L_x_14 - _Z10gravity_wbidPdS_S_S_S_S_S_S_S_S_S_)
        .other          _Z10gravity_wbidPdS_S_S_S_S_S_S_S_S_S_,@"STO_CUDA_ENTRY STV_DEFAULT"
_Z10gravity_wbidPdS_S_S_S_S_S_S_S_S_S_:
.text._Z10gravity_wbidPdS_S_S_S_S_S_S_S_S_S_:
[----:B------:R-:W-:Y:S01]  /*0000*/  LDC R1, c[0x0][0x37c] ;  /* 0x0000df00ff017b82 */ /* 0x000fe20000000800 */
[----:B------:R-:W0:Y:S07]  /*0010*/  S2R R8, SR_TID.Y ;  /* 0x0000000000087919 */ /* 0x000e2e0000002200 */
[----:B------:R-:W-:Y:S01]  /*0020*/  S2UR UR4, SR_CTAID.X ;  /* 0x00000000000479c3 */ /* 0x000fe20000002500 */
[----:B------:R-:W1:Y:S01]  /*0030*/  LDCU UR7, c[0x0][0x380] ;  /* 0x00007000ff0777ac */ /* 0x000e620008000800 */
[----:B------:R-:W2:Y:S06]  /*0040*/  S2R R5, SR_TID.X ;  /* 0x0000000000057919 */ /* 0x000eac0000002100 */
[----:B------:R-:W3:Y:S08]  /*0050*/  S2UR UR5, SR_CTAID.Y ;  /* 0x00000000000579c3 */ /* 0x000ef00000002600 */
[----:B------:R-:W2:Y:S01]  /*0060*/  LDC R4, c[0x0][0x360] ;  /* 0x0000d800ff047b82 */ /* 0x000ea20000000800 */
[----:B------:R-:W3:Y:S07]  /*0070*/  LDCU UR6, c[0x0][0x370] ;  /* 0x00006e00ff0677ac */ /* 0x000eee0008000800 */
[----:B------:R-:W0:Y:S01]  /*0080*/  LDC R3, c[0x0][0x364] ;  /* 0x0000d900ff037b82 */ /* 0x000e220000000800 */
[----:B---3--:R-:W-:-:S06]  /*0090*/  UIMAD UR4, UR5, UR6, UR4 ;  /* 0x00000006050472a4 */ /* 0x008fcc000f8e0204 */
[----:B0-----:R-:W-:-:S04]  /*00a0*/  IMAD R8, R3, UR4, R8 ;  /* 0x0000000403087c24 */ /* 0x001fc8000f8e0208 */
[----:B--2---:R-:W-:-:S05]  /*00b0*/  IMAD R8, R8, R4, R5 ;  /* 0x0000000408087224 */ /* 0x004fca00078e0205 */
[----:B-1----:R-:W-:-:S13]  /*00c0*/  ISETP.GE.AND P0, PT, R8, UR7, PT ;  /* 0x0000000708007c0c */ /* 0x002fda000bf06270 */
[----:B------:R-:W-:Y:S05]  /*00d0*/  @P0 EXIT ;  /* 0x000000000000094d */ /* 0x000fea0003800000 */
[----:B------:R-:W0:Y:S01]  /*00e0*/  LDC.64 R26, c[0x0][0x3b8] ;  /* 0x0000ee00ff1a7b82 */ /* 0x000e220000000a00 */
[----:B------:R-:W1:Y:S01]  /*00f0*/  LDCU.64 UR6, c[0x0][0x358] ;  /* 0x00006b00ff0677ac */ /* 0x000e620008000a00 */
[----:B------:R-:W-:-:S06]  /*0100*/  IMAD R0, R8, 0x6, RZ ;  /* 0x0000000608007824 */ /* 0x000fcc00078e02ff */
[----:B------:R-:W2:Y:S01]  /*0110*/  LDC.64 R24, c[0x0][0x390] ;  /* 0x0000e400ff187b82 */ /* 0x000ea20000000a00 */
[----:B0-----:R-:W-:-:S05]  /*0120*/  IMAD.WIDE R26, R0, 0x8, R26 ;  /* 0x00000008001a7825 */ /* 0x001fca00078e021a */
[----:B-1----:R-:W3:Y:S04]  /*0130*/  LDG.E.64 R16, desc[UR6][R26.64] ;  /* 0x000000061a107981 */ /* 0x002ee8000c1e1b00 */
[----:B------:R-:W3:Y:S04]  /*0140*/  LDG.E.64 R14, desc[UR6][R26.64+0x20] ;  /* 0x000020061a0e7981 */ /* 0x000ee8000c1e1b00 */
[----:B------:R-:W4:Y:S04]  /*0150*/  LDG.E.64 R10, desc[UR6][R26.64+0x8] ;  /* 0x000008061a0a7981 */ /* 0x000f28000c1e1b00 */
[----:B------:R-:W4:Y:S04]  /*0160*/  LDG.E.64 R2, desc[UR6][R26.64+0x18] ;  /* 0x000018061a027981 */ /* 0x000f28000c1e1b00 */
[----:B------:R-:W5:Y:S04]  /*0170*/  LDG.E.64 R18, desc[UR6][R26.64+0x10] ;  /* 0x000010061a127981 */ /* 0x000f68000c1e1b00 */
[----:B------:R-:W5:Y:S01]  /*0180*/  LDG.E.64 R12, desc[UR6][R26.64+0x28] ;  /* 0x000028061a0c7981 */ /* 0x000f62000c1e1b00 */
[----:B------:R-:W-:-:S04]  /*0190*/  IMAD R9, R8, 0x3, RZ ;  /* 0x0000000308097824 */ /* 0x000fc800078e02ff */
[----:B--2---:R-:W-:-:S05]  /*01a0*/  IMAD.WIDE R24, R9, 0x8, R24 ;  /* 0x0000000809187825 */ /* 0x004fca00078e0218 */
[----:B------:R-:W2:Y:S04]  /*01b0*/  LDG.E.64 R22, desc[UR6][R24.64] ;  /* 0x0000000618167981 */ /* 0x000ea8000c1e1b00 */
[----:B------:R-:W2:Y:S04]  /*01c0*/  LDG.E.64 R20, desc[UR6][R24.64+0x10] ;  /* 0x0000100618147981 */ /* 0x000ea8000c1e1b00 */
[----:B------:R-:W2:Y:S01]  /*01d0*/  LDG.E.64 R6, desc[UR6][R24.64+0x8] ;  /* 0x0000080618067981 */ /* 0x000ea2000c1e1b00 */
[----:B------:R-:W-:Y:S01]  /*01e0*/  BSSY.RECONVERGENT B0, `(.L_x_0) ;  /* 0x000001f000007945 */ /* 0x000fe20003800200 */
[----:B---3--:R-:W-:-:S02]  /*01f0*/  DADD R14, -R16, R14 ;  /* 0x00000000100e7229 */ /* 0x008fc4000000010e */
[----:B----4-:R-:W-:Y:S02]  /*0200*/  DADD R2, -R10, R2 ;  /* 0x000000000a027229 */ /* 0x010fe40000000102 */
[----:B-----5:R-:W-:Y:S02]  /*0210*/  DADD R16, -R16, R18 ;  /* 0x0000000010107229 */ /* 0x020fe40000000112 */
[----:B------:R-:W-:-:S04]  /*0220*/  DADD R10, -R10, R12 ;  /* 0x000000000a0a7229 */ /* 0x000fc8000000010c */
[----:B------:R-:W-:Y:S01]  /*0230*/  DMUL R18, R2, R14 ;  /* 0x0000000e02127228 */ /* 0x000fe20000000000 */
[----:B------:R-:W-:-:S07]  /*0240*/  IMAD.MOV.U32 R12, RZ, RZ, 0x1 ;  /* 0x00000001ff0c7424 */ /* 0x000fce00078e00ff */
[----:B------:R-:W-:Y:S02]  /*0250*/  DFMA R18, R10, R16, -R18 ;  /* 0x000000100a12722b */ /* 0x000fe40000000812 */
[----:B--2---:R-:W-:-:S04]  /*0260*/  DADD R20, -R22, R20 ;  /* 0x0000000016147229 */ /* 0x004fc80000000114 */
[----:B------:R-:W0:Y:S01]  /*0270*/  MUFU.RCP64H R13, R19 ;  /* 0x00000013000d7308 */ /* 0x000e220000001800 */
[----:B------:R-:W-:-:S03]  /*0280*/  DADD R22, -R22, R6 ;  /* 0x0000000016167229 */ /* 0x000fc60000000106 */
[----:B------:R-:W-:-:S08]  /*0290*/  DMUL R28, R2, R20 ;  /* 0x00000014021c7228 */ /* 0x000fd00000000000 */
[----:B------:R-:W-:Y:S02]  /*02a0*/  DFMA R28, R10, R22, -R28 ;  /* 0x000000160a1c722b */ /* 0x000fe4000000081c */
[----:B0-----:R-:W-:-:S08]  /*02b0*/  DFMA R26, -R18, R12, 1 ;  /* 0x3ff00000121a742b */ /* 0x001fd0000000010c */
[----:B------:R-:W-:Y:S01]  /*02c0*/  FSETP.GEU.AND P1, PT, |R29|, 6.5827683646048100446e-37, PT ;  /* 0x036000001d00780b */ /* 0x000fe20003f2e200 */
[----:B------:R-:W-:-:S08]  /*02d0*/  DFMA R26, R26, R26, R26 ;  /* 0x0000001a1a1a722b */ /* 0x000fd0000000001a */
[----:B------:R-:W-:-:S08]  /*02e0*/  DFMA R26, R12, R26, R12 ;  /* 0x0000001a0c1a722b */ /* 0x000fd0000000000c */
[----:B------:R-:W-:-:S08]  /*02f0*/  DFMA R2, -R18, R26, 1 ;  /* 0x3ff000001202742b */ /* 0x000fd0000000011a */
[----:B------:R-:W-:-:S08]  /*0300*/  DFMA R2, R26, R2, R26 ;  /* 0x000000021a02722b */ /* 0x000fd0000000001a */
[----:B------:R-:W-:-:S08]  /*0310*/  DMUL R6, R28, R2 ;  /* 0x000000021c067228 */ /* 0x000fd00000000000 */
[----:B------:R-:W-:-:S08]  /*0320*/  DFMA R10, -R18, R6, R28 ;  /* 0x00000006120a722b */ /* 0x000fd0000000011c */
[----:B------:R-:W-:-:S10]  /*0330*/  DFMA R2, R2, R10, R6 ;  /* 0x0000000a0202722b */ /* 0x000fd40000000006 */
[----:B------:R-:W-:-:S05]  /*0340*/  FFMA R6, RZ, R19, R3 ;  /* 0x00000013ff067223 */ /* 0x000fca0000000003 */
[----:B------:R-:W-:-:S13]  /*0350*/  FSETP.GT.AND P0, PT, |R6|, 1.469367938527859385e-39, PT ;  /* 0x001000000600780b */ /* 0x000fda0003f04200 */
[----:B------:R-:W-:Y:S05]  /*0360*/  @P0 BRA P1, `(.L_x_1) ;  /* 0x0000000000180947 */ /* 0x000fea0000800000 */
[----:B------:R-:W-:Y:S01]  /*0370*/  IMAD.MOV.U32 R26, RZ, RZ, R18 ;  /* 0x000000ffff1a7224 */ /* 0x000fe200078e0012 */
[----:B------:R-:W-:Y:S01]  /*0380*/  MOV R6, 0x3b0 ;  /* 0x000003b000067802 */ /* 0x000fe20000000f00 */
[----:B------:R-:W-:-:S07]  /*0390*/  IMAD.MOV.U32 R27, RZ, RZ, R19 ;  /* 0x000000ffff1b7224 */ /* 0x000fce00078e0013 */
[----:B------:R-:W-:Y:S05]  /*03a0*/  CALL.REL.NOINC `($__internal_0_$__cuda_sm20_div_rn_f64_full) ;  /* 0x0000000800707944 */ /* 0x000fea0003c00000 */
[----:B------:R-:W-:Y:S02]  /*03b0*/  IMAD.MOV.U32 R2, RZ, RZ, R32 ;  /* 0x000000ffff027224 */ /* 0x000fe400078e0020 */
[----:B------:R-:W-:-:S07]  /*03c0*/  IMAD.MOV.U32 R3, RZ, RZ, R33 ;  /* 0x000000ffff037224 */ /* 0x000fce00078e0021 */
.L_x_1:
[----:B------:R-:W-:Y:S05]  /*03d0*/  BSYNC.RECONVERGENT B0 ;  /* 0x0000000000007941 */ /* 0x000fea0003800200 */
.L_x_0:
[----:B------:R-:W0:Y:S01]  /*03e0*/  MUFU.RCP64H R7, R19 ;  /* 0x0000001300077308 */ /* 0x000e220000001800 */
[----:B------:R-:W-:Y:S01]  /*03f0*/  IMAD.MOV.U32 R6, RZ, RZ, 0x1 ;  /* 0x00000001ff067424 */ /* 0x000fe200078e00ff */
[----:B------:R-:W-:Y:S01]  /*0400*/  DMUL R14, R14, R22 ;  /* 0x000000160e0e7228 */ /* 0x000fe20000000000 */
[----:B------:R-:W-:Y:S07]  /*0410*/  BSSY.RECONVERGENT B0, `(.L_x_2) ;  /* 0x0000012000007945 */ /* 0x000fee0003800200 */
[----:B------:R-:W-:-:S02]  /*0420*/  DFMA R28, R16, R20, -R14 ;  /* 0x00000014101c722b */ /* 0x000fc4000000080e */
        /* <DEDUP_REMOVED lines=16> */
.L_x_3:
[----:B------:R-:W-:Y:S05]  /*0530*/  BSYNC.RECONVERGENT B0 ;  /* 0x0000000000007941 */ /* 0x000fea0003800200 */
.L_x_2:
[----:B------:R-:W0:Y:S08]  /*0540*/  LDC.64 R12, c[0x0][0x3b0] ;  /* 0x0000ec00ff0c7b82 */ /* 0x000e300000000a00 */
[----:B------:R-:W1:Y:S08]  /*0550*/  LDC.64 R10, c[0x0][0x3a0] ;  /* 0x0000e800ff0a7b82 */ /* 0x000e700000000a00 */
[----:B------:R-:W2:Y:S01]  /*0560*/  LDC.64 R14, c[0x0][0x3c0] ;  /* 0x0000f000ff0e7b82 */ /* 0x000ea20000000a00 */
[----:B0-----:R-:W-:-:S07]  /*0570*/  IMAD.WIDE R12, R8, 0x8, R12 ;  /* 0x00000008080c7825 */ /* 0x001fce00078e020c */
[----:B------:R-:W0:Y:S01]  /*0580*/  LDC.64 R16, c[0x0][0x388] ;  /* 0x0000e200ff107b82 */ /* 0x000e220000000a00 */
[----:B------:R-:W3:Y:S01]  /*0590*/  LDG.E.64 R12, desc[UR6][R12.64] ;  /* 0x000000060c0c7981 */ /* 0x000ee2000c1e1b00 */
[----:B-1----:R-:W-:-:S06]  /*05a0*/  IMAD.WIDE R10, R8, 0x8, R10 ;  /* 0x00000008080a7825 */ /* 0x002fcc00078e020a */
[----:B------:R-:W1:Y:S01]  /*05b0*/  LDC.64 R20, c[0x0][0x3c8] ;  /* 0x0000f200ff147b82 */ /* 0x000e620000000a00 */
[----:B------:R-:W3:Y:S01]  /*05c0*/  LDG.E.64 R6, desc[UR6][R10.64] ;  /* 0x000000060a067981 */ /* 0x000ee2000c1e1b00 */
[----:B--2---:R-:W-:-:S06]  /*05d0*/  IMAD.WIDE R14, R8, 0x8, R14 ;  /* 0x00000008080e7825 */ /* 0x004fcc00078e020e */
[----:B------:R-:W2:Y:S01]  /*05e0*/  LDC.64 R26, c[0x0][0x398] ;  /* 0x0000e600ff1a7b82 */ /* 0x000ea20000000a00 */
[----:B------:R-:W4:Y:S01]  /*05f0*/  LDG.E.64 R18, desc[UR6][R14.64] ;  /* 0x000000060e127981 */ /* 0x000f22000c1e1b00 */
[----:B0-----:R-:W-:-:S06]  /*0600*/  DMUL R2, R2, R16 ;  /* 0x0000001002027228 */ /* 0x001fcc0000000000 */
[----:B------:R-:W0:Y:S08]  /*0610*/  LDC.64 R30, c[0x0][0x3a8] ;  /* 0x0000ea00ff1e7b82 */ /* 0x000e300000000a00 */
[----:B------:R-:W0:Y:S08]  /*0620*/  LDC.64 R24, c[0x0][0x3d8] ;  /* 0x0000f600ff187b82 */ /* 0x000e300000000a00 */
[----:B------:R-:W0:Y:S01]  /*0630*/  LDC.64 R36, c[0x0][0x3d0] ;  /* 0x0000f400ff247b82 */ /* 0x000e220000000a00 */
[----:B---3--:R-:W-:-:S08]  /*0640*/  DADD R6, R6, -R12 ;  /* 0x0000000006067229 */ /* 0x008fd0000000080c */
[----:B----4-:R-:W-:Y:S01]  /*0650*/  DFMA R22, -R6, R2, R18 ;  /* 0x000000020616722b */ /* 0x010fe20000000112 */
[----:B-1----:R-:W-:-:S06]  /*0660*/  IMAD.WIDE R2, R8, 0x8, R20 ;  /* 0x0000000808027825 */ /* 0x002fcc00078e0214 */
[----:B------:R1:W-:Y:S04]  /*0670*/  STG.E.64 desc[UR6][R14.64], R22 ;  /* 0x000000160e007986 */ /* 0x0003e8000c101b06 */
[----:B------:R-:W3:Y:S01]  /*0680*/  LDG.E.64 R10, desc[UR6][R2.64] ;  /* 0x00000006020a7981 */ /* 0x000ee2000c1e1b00 */
[----:B------:R-:W-:Y:S01]  /*0690*/  DMUL R32, R32, R16 ;  /* 0x0000001020207228 */ /* 0x000fe20000000000 */
[----:B--2---:R-:W-:-:S04]  /*06a0*/  IMAD.WIDE R26, R9, 0x8, R26 ;  /* 0x00000008091a7825 */ /* 0x004fc800078e021a */
[----:B0-----:R-:W-:Y:S01]  /*06b0*/  IMAD.WIDE R30, R9, 0x8, R30 ;  /* 0x00000008091e7825 */ /* 0x001fe200078e021e */
[----:B-1----:R-:W0:Y:S02]  /*06c0*/  LDC.64 R22, c[0x0][0x3e0] ;  /* 0x0000f800ff167b82 */ /* 0x002e240000000a00 */
[----:B---3--:R-:W-:-:S07]  /*06d0*/  DFMA R32, -R6, R32, R10 ;  /* 0x000000200620722b */ /* 0x008fce000000010a */
[----:B------:R1:W-:Y:S04]  /*06e0*/  STG.E.64 desc[UR6][R2.64], R32 ;  /* 0x0000002002007986 */ /* 0x0003e8000c101b06 */
[----:B------:R-:W2:Y:S04]  /*06f0*/  LDG.E.64 R18, desc[UR6][R26.64] ;  /* 0x000000061a127981 */ /* 0x000ea8000c1e1b00 */
[----:B------:R-:W2:Y:S04]  /*0700*/  LDG.E.64 R20, desc[UR6][R30.64] ;  /* 0x000000061e147981 */ /* 0x000ea8000c1e1b00 */
[----:B------:R-:W3:Y:S04]  /*0710*/  LDG.E.64 R6, desc[UR6][R26.64+0x8] ;  /* 0x000008061a067981 */ /* 0x000ee8000c1e1b00 */
[----:B------:R-:W3:Y:S04]  /*0720*/  LDG.E.64 R28, desc[UR6][R30.64+0x8] ;  /* 0x000008061e1c7981 */ /* 0x000ee8000c1e1b00 */
[----:B------:R-:W4:Y:S04]  /*0730*/  LDG.E.64 R10, desc[UR6][R26.64+0x10] ;  /* 0x000010061a0a7981 */ /* 0x000f28000c1e1b00 */
[----:B------:R-:W4:Y:S01]  /*0740*/  LDG.E.64 R12, desc[UR6][R30.64+0x10] ;  /* 0x000010061e0c7981 */ /* 0x000f22000c1e1b00 */
[----:B0-----:R-:W-:-:S04]  /*0750*/  IMAD.WIDE R22, R9, 0x8, R22 ;  /* 0x0000000809167825 */ /* 0x001fc800078e0216 */
[----:B------:R-:W-:Y:S01]  /*0760*/  IMAD.WIDE R8, R8, 0x8, R24 ;  /* 0x0000000808087825 */ /* 0x000fe200078e0218 */
[----:B-1----:R-:W4:Y:S04]  /*0770*/  LDG.E.64 R32, desc[UR6][R22.64+0x8] ;  /* 0x0000080616207981 */ /* 0x002f28000c1e1b00 */
[----:B------:R-:W4:Y:S04]  /*0780*/  LDG.E.64 R24, desc[UR6][R22.64] ;  /* 0x0000000616187981 */ /* 0x000f28000c1e1b00 */
[----:B------:R-:W4:Y:S01]  /*0790*/  LDG.E.64 R8, desc[UR6][R8.64] ;  /* 0x0000000608087981 */ /* 0x000f22000c1e1b00 */
[----:B------:R-:W-:Y:S01]  /*07a0*/  IMAD.WIDE R36, R0, 0x8, R36 ;  /* 0x0000000800247825 */ /* 0x000fe200078e0224 */
[----:B------:R-:W-:-:S02]  /*07b0*/  DMUL R16, R16, -0.5 ;  /* 0xbfe0000010107828 */ /* 0x000fc40000000000 */
[----:B------:R-:W4:Y:S04]  /*07c0*/  LDG.E.64 R26, desc[UR6][R22.64+0x10] ;  /* 0x00001006161a7981 */ /* 0x000f28000c1e1b00 */
[----:B------:R-:W4:Y:S04]  /*07d0*/  LDG.E.64 R30, desc[UR6][R36.64] ;  /* 0x00000006241e7981 */ /* 0x000f28000c1e1b00 */
[----:B------:R-:W4:Y:S01]  /*07e0*/  LDG.E.64 R22, desc[UR6][R36.64+0x18] ;  /* 0x0000180624167981 */ /* 0x000f22000c1e1b00 */
[----:B--2---:R-:W-:Y:S02]  /*07f0*/  DADD R18, R18, -R20 ;  /* 0x0000000012127229 */ /* 0x004fe40000000814 */
[----:B---3--:R-:W-:Y:S01]  /*0800*/  DADD R28, R6, -R28 ;  /* 0x00000000061c7229 */ /* 0x008fe2000000081c */
[----:B------:R-:W2:Y:S05]  /*0810*/  LDG.E.64 R6, desc[UR6][R36.64+0x10] ;  /* 0x0000100624067981 */ /* 0x000eaa000c1e1b00 */
[----:B------:R-:W-:-:S02]  /*0820*/  DMUL R20, R18, R16 ;  /* 0x0000001012147228 */ /* 0x000fc40000000000 */
[----:B----4-:R-:W-:Y:S01]  /*0830*/  DADD R34, R10, -R12 ;  /* 0x000000000a227229 */ /* 0x010fe2000000080c */
[----:B------:R-:W3:Y:S05]  /*0840*/  LDG.E.64 R10, desc[UR6][R36.64+0x20] ;  /* 0x00002006240a7981 */ /* 0x000eea000c1e1b00 */
[----:B------:R-:W-:Y:S02]  /*0850*/  DMUL R12, R18, R20 ;  /* 0x00000014120c7228 */ /* 0x000fe40000000000 */
[C---:B------:R-:W-:Y:S01]  /*0860*/  DMUL R18, R28.reuse, R16 ;  /* 0x000000101c127228 */ /* 0x040fe20000000000 */
[----:B------:R-:W4:Y:S07]  /*0870*/  LDG.E.64 R20, desc[UR6][R36.64+0x28] ;  /* 0x0000280624147981 */ /* 0x000f2e000c1e1b00 */
[----:B------:R-:W-:-:S02]  /*0880*/  DMUL R28, R28, R18 ;  /* 0x000000121c1c7228 */ /* 0x000fc40000000000 */
[----:B------:R0:W4:Y:S01]  /*0890*/  LDG.E.64 R18, desc[UR6][R36.64+0x8] ;  /* 0x0000080624127981 */ /* 0x000122000c1e1b00 */
[----:B------:R-:W-:-:S08]  /*08a0*/  DMUL R16, R34, R16 ;  /* 0x0000001022107228 */ /* 0x000fd00000000000 */
[----:B------:R-:W-:Y:S02]  /*08b0*/  DMUL R34, R34, R16 ;  /* 0x0000001022227228 */ /* 0x000fe40000000000 */
[----:B------:R1:W5:Y:S01]  /*08c0*/  LDG.E.64 R16, desc[UR6][R14.64] ;  /* 0x000000060e107981 */ /* 0x000362000c1e1b00 */
[----:B------:R-:W-:Y:S01]  /*08d0*/  DMUL R24, R12, R24 ;  /* 0x000000180c187228 */ /* 0x000fe20000000000 */
[----:B------:R-:W0:Y:S01]  /*08e0*/  MUFU.RCP64H R13, R9 ;  /* 0x00000009000d7308 */ /* 0x000e220000001800 */
[----:B------:R-:W-:Y:S01]  /*08f0*/  IMAD.MOV.U32 R12, RZ, RZ, 0x1 ;  /* 0x00000001ff0c7424 */ /* 0x000fe200078e00ff */
[----:B------:R-:W-:-:S05]  /*0900*/  DMUL R32, R28, R32 ;  /* 0x000000201c207228 */ /* 0x000fca0000000000 */
[----:B0-----:R-:W-:-:S08]  /*0910*/  DFMA R28, -R8, R12, 1 ;  /* 0x3ff00000081c742b */ /* 0x001fd0000000010c */
[----:B------:R-:W-:Y:S01]  /*0920*/  DFMA R28, R28, R28, R28 ;  /* 0x0000001c1c1c722b */ /* 0x000fe2000000001c */
[----:B------:R-:W0:Y:S01]  /*0930*/  S2UR UR5, SR_CgaCtaId ;  /* 0x00000000000579c3 */ /* 0x000e220000008800 */
[----:B------:R-:W-:Y:S02]  /*0940*/  DMUL R26, R34, R26 ;  /* 0x0000001a221a7228 */ /* 0x000fe40000000000 */
[----:B------:R-:W-:-:S04]  /*0950*/  DMUL R30, R30, R24 ;  /* 0x000000181e1e7228 */ /* 0x000fc80000000000 */
[----:B------:R-:W-:-:S08]  /*0960*/  DFMA R12, R12, R28, R12 ;  /* 0x0000001c0c0c722b */ /* 0x000fd0000000000c */
[----:B------:R-:W-:Y:S01]  /*0970*/  DFMA R34, -R8, R12, 1 ;  /* 0x3ff000000822742b */ /* 0x000fe2000000010c */
[----:B------:R-:W-:-:S07]  /*0980*/  UMOV UR4, 0x400 ;  /* 0x0000040000047882 */ /* 0x000fce0000000000 */
[----:B------:R-:W-:Y:S01]  /*0990*/  DFMA R12, R12, R34, R12 ;  /* 0x000000220c0c722b */ /* 0x000fe2000000000c */
[----:B0-----:R-:W-:Y:S01]  /*09a0*/  ULEA UR4, UR5, UR4, 0x18 ;  /* 0x0000000405047291 */ /* 0x001fe2000f8ec0ff */
[----:B------:R-:W-:-:S05]  /*09b0*/  DMUL R22, R22, R32 ;  /* 0x0000002016167228 */ /* 0x000fca0000000000 */
[----:B------:R-:W-:-:S05]  /*09c0*/  LEA R5, R5, UR4, 0x3 ;  /* 0x0000000405057c11 */ /* 0x000fca000f8e18ff */
[----:B------:R-:W-:-:S05]  /*09d0*/  IMAD R35, R4, 0x18, R5 ;  /* 0x0000001804237824 */ /* 0x000fca00078e0205 */
[----:B------:R-:W-:Y:S01]  /*09e0*/  LEA R37, R4, R35, 0x3 ;  /* 0x0000002304257211 */ /* 0x000fe200078e18ff */
[----:B------:R1:W-:Y:S01]  /*09f0*/  STS.64 [R5], R30 ;  /* 0x0000001e05007388 */ /* 0x0003e20000000a00 */
[----:B------:R-:W-:Y:S01]  /*0a00*/  BSSY.RECONVERGENT B0, `(.L_x_4) ;  /* 0x000001a000007945 */ /* 0x000fe20003800200 */
[----:B--2---:R-:W-:Y:S02]  /*0a10*/  DMUL R6, R6, R32 ;  /* 0x0000002006067228 */ /* 0x004fe40000000000 */
[----:B---3--:R-:W-:-:S06]  /*0a20*/  DMUL R10, R10, R26 ;  /* 0x0000001a0a0a7228 */ /* 0x008fcc0000000000 */
[----:B------:R-:W-:-:S08]  /*0a30*/  DADD R28, R30, R6 ;  /* 0x000000001e1c7229 */ /* 0x000fd00000000006 */
[----:B------:R-:W-:Y:S02]  /*0a40*/  DADD R28, R10, R28 ;  /* 0x000000000a1c7229 */ /* 0x000fe4000000001c */
[----:B----4-:R-:W-:-:S06]  /*0a50*/  DMUL R18, R18, R24 ;  /* 0x0000001812127228 */ /* 0x010fcc0000000000 */
[----:B------:R-:W-:-:S08]  /*0a60*/  DMUL R24, R28, R12 ;  /* 0x0000000c1c187228 */ /* 0x000fd00000000000 */
[----:B------:R-:W-:Y:S02]  /*0a70*/  DFMA R32, -R8, R24, R28 ;  /* 0x000000180820722b */ /* 0x000fe4000000011c */
[----:B------:R-:W-:Y:S01]  /*0a80*/  DMUL R20, R20, R26 ;  /* 0x0000001a14147228 */ /* 0x000fe20000000000 */
[----:B------:R-:W-:-:S05]  /*0a90*/  IMAD R27, R4, 0x8, R5 ;  /* 0x00000008041b7824 */ /* 0x000fca00078e0205 */
[----:B------:R-:W-:Y:S01]  /*0aa0*/  DFMA R32, R12, R32, R24 ;  /* 0x000000200c20722b */ /* 0x000fe20000000018 */
[C---:B------:R-:W-:Y:S01]  /*0ab0*/  IMAD R13, R4.reuse, 0x8, R27 ;  /* 0x00000008040d7824 */ /* 0x040fe200078e021b */
[----:B------:R1:W-:Y:S01]  /*0ac0*/  STS.64 [R35], R18 ;  /* 0x0000001223007388 */ /* 0x0003e20000000a00 */
[----:B------:R-:W-:-:S03]  /*0ad0*/  IMAD R25, R4, 0x8, R37 ;  /* 0x0000000804197824 */ /* 0x000fc600078e0225 */
[----:B------:R1:W-:Y:S04]  /*0ae0*/  STS.64 [R27], R6 ;  /* 0x000000061b007388 */ /* 0x0003e80000000a00 */
[----:B------:R1:W-:Y:S01]  /*0af0*/  STS.64 [R37], R22 ;  /* 0x0000001625007388 */ /* 0x0003e20000000a00 */
[----:B------:R-:W-:-:S03]  /*0b00*/  FFMA R0, RZ, R9, R33 ;  /* 0x00000009ff007223 */ /* 0x000fc60000000021 */
[----:B------:R1:W-:Y:S04]  /*0b10*/  STS.64 [R13], R10 ;  /* 0x0000000a0d007388 */ /* 0x0003e80000000a00 */
[----:B------:R1:W-:Y:S01]  /*0b20*/  STS.64 [R25], R20 ;  /* 0x0000001419007388 */ /* 0x0003e20000000a00 */
[----:B------:R-:W-:Y:S02]  /*0b30*/  FSETP.GT.AND P0, PT, |R0|, 1.469367938527859385e-39, PT ;  /* 0x001000000000780b */ /* 0x000fe40003f04200 */
[----:B------:R-:W-:-:S13]  /*0b40*/  FSETP.GEU.AND P1, PT, |R29|, 6.5827683646048100446e-37, PT ;  /* 0x036000001d00780b */ /* 0x000fda0003f2e200 */
[----:B-1----:R-:W-:Y:S05]  /*0b50*/  @P0 BRA P1, `(.L_x_5) ;  /* 0x0000000000100947 */ /* 0x002fea0000800000 */
[----:B------:R-:W-:Y:S01]  /*0b60*/  IMAD.MOV.U32 R26, RZ, RZ, R8 ;  /* 0x000000ffff1a7224 */ /* 0x000fe200078e0008 */
[----:B------:R-:W-:Y:S01]  /*0b70*/  MOV R6, 0xba0 ;  /* 0x00000ba000067802 */ /* 0x000fe20000000f00 */
[----:B------:R-:W-:-:S07]  /*0b80*/  IMAD.MOV.U32 R27, RZ, RZ, R9 ;  /* 0x000000ffff1b7224 */ /* 0x000fce00078e0009 */
[----:B-----5:R-:W-:Y:S05]  /*0b90*/  CALL.REL.NOINC `($__internal_0_$__cuda_sm20_div_rn_f64_full) ;  /* 0x0000000000747944 */ /* 0x020fea0003c00000 */
.L_x_5:
[----:B------:R-:W-:Y:S05]  /*0ba0*/  BSYNC.RECONVERGENT B0 ;  /* 0x0000000000007941 */ /* 0x000fea0003800200 */
.L_x_4:
[----:B-----5:R-:W-:-:S07]  /*0bb0*/  DADD R16, R16, -R32 ;  /* 0x0000000010107229 */ /* 0x020fce0000000820 */
[----:B------:R0:W-:Y:S04]  /*0bc0*/  STG.E.64 desc[UR6][R14.64], R16 ;  /* 0x000000100e007986 */ /* 0x0001e8000c101b06 */
[----:B------:R0:W5:Y:S01]  /*0bd0*/  LDG.E.64 R4, desc[UR6][R2.64] ;  /* 0x0000000602047981 */ /* 0x000162000c1e1b00 */
[----:B------:R-:W1:Y:S01]  /*0be0*/  MUFU.RCP64H R7, R9 ;  /* 0x0000000900077308 */ /* 0x000e620000001800 */
[----:B------:R-:W-:Y:S01]  /*0bf0*/  IMAD.MOV.U32 R6, RZ, RZ, 0x1 ;  /* 0x00000001ff067424 */ /* 0x000fe200078e00ff */
[----:B------:R-:W-:Y:S01]  /*0c00*/  DADD R18, R18, R22 ;  /* 0x0000000012127229 */ /* 0x000fe20000000016 */
[----:B------:R-:W-:Y:S07]  /*0c10*/  BSSY.RECONVERGENT B0, `(.L_x_6) ;  /* 0x0000012000007945 */ /* 0x000fee0003800200 */
[----:B------:R-:W-:-:S02]  /*0c20*/  DADD R28, R20, R18 ;  /* 0x00000000141c7229 */ /* 0x000fc40000000012 */
[----:B-1----:R-:W-:-:S08]  /*0c30*/  DFMA R10, -R8, R6, 1 ;  /* 0x3ff00000080a742b */ /* 0x002fd00000000106 */
        /* <DEDUP_REMOVED lines=10> */
[----:B0-----:R-:W-:Y:S05]  /*0ce0*/  @P0 BRA P1, `(.L_x_7) ;  /* 0x0000000000100947 */ /* 0x001fea0000800000 */
[----:B------:R-:W-:Y:S01]  /*0cf0*/  IMAD.MOV.U32 R26, RZ, RZ, R8 ;  /* 0x000000ffff1a7224 */ /* 0x000fe200078e0008 */
[----:B------:R-:W-:Y:S01]  /*0d00*/  MOV R6, 0xd30 ;  /* 0x00000d3000067802 */ /* 0x000fe20000000f00 */
[----:B------:R-:W-:-:S07]  /*0d10*/  IMAD.MOV.U32 R27, RZ, RZ, R9 ;  /* 0x000000ffff1b7224 */ /* 0x000fce00078e0009 */
[----:B-----5:R-:W-:Y:S05]  /*0d20*/  CALL.REL.NOINC `($__internal_0_$__cuda_sm20_div_rn_f64_full) ;  /* 0x0000000000107944 */ /* 0x020fea0003c00000 */
.L_x_7:
[----:B------:R-:W-:Y:S05]  /*0d30*/  BSYNC.RECONVERGENT B0 ;  /* 0x0000000000007941 */ /* 0x000fea0003800200 */
.L_x_6:
[----:B-----5:R-:W-:-:S07]  /*0d40*/  DADD R4, R4, -R32 ;  /* 0x0000000004047229 */ /* 0x020fce0000000820 */
[----:B------:R-:W-:Y:S01]  /*0d50*/  STG.E.64 desc[UR6][R2.64], R4 ;  /* 0x0000000402007986 */ /* 0x000fe2000c101b06 */
[----:B------:R-:W-:Y:S05]  /*0d60*/  EXIT ;  /* 0x000000000000794d */ /* 0x000fea0003800000 */
        .weak           $__internal_0_$__cuda_sm20_div_rn_f64_full
        .type           $__internal_0_$__cuda_sm20_div_rn_f64_full,@function
        .size           $__internal_0_$__cuda_sm20_div_rn_f64_full,(.L_x_14 - $__internal_0_$__cuda_sm20_div_rn_f64_full)
$__internal_0_$__cuda_sm20_div_rn_f64_full:
[C---:B------:R-:W-:Y:S01]  /*0d70*/  FSETP.GEU.AND P0, PT, |R27|.reuse, 1.469367938527859385e-39, PT ;  /* 0x001000001b00780b */ /* 0x040fe20003f0e200 */
[----:B------:R-:W-:Y:S01]  /*0d80*/  IMAD.MOV.U32 R12, RZ, RZ, 0x1 ;  /* 0x00000001ff0c7424 */ /* 0x000fe200078e00ff */
[----:B------:R-:W-:Y:S01]  /*0d90*/  LOP3.LUT R24, R27, 0x800fffff, RZ, 0xc0, !PT ;  /* 0x800fffff1b187812 */ /* 0x000fe200078ec0ff */
[----:B------:R-:W-:Y:S01]  /*0da0*/  BSSY.RECONVERGENT B1, `(.L_x_8) ;  /* 0x0000055000017945 */ /* 0x000fe20003800200 */
[C---:B------:R-:W-:Y:S02]  /*0db0*/  FSETP.GEU.AND P2, PT, |R29|.reuse, 1.469367938527859385e-39, PT ;  /* 0x001000001d00780b */ /* 0x040fe40003f4e200 */
[----:B------:R-:W-:Y:S02]  /*0dc0*/  LOP3.LUT R25, R24, 0x3ff00000, RZ, 0xfc, !PT ;  /* 0x3ff0000018197812 */ /* 0x000fe400078efcff */
[----:B------:R-:W-:Y:S02]  /*0dd0*/  MOV R24, R26 ;  /* 0x0000001a00187202 */ /* 0x000fe40000000f00 */
[----:B------:R-:W-:-:S02]  /*0de0*/  LOP3.LUT R10, R29, 0x7ff00000, RZ, 0xc0, !PT ;  /* 0x7ff000001d0a7812 */ /* 0x000fc400078ec0ff */
[----:B------:R-:W-:Y:S01]  /*0df0*/  LOP3.LUT R11, R27, 0x7ff00000, RZ, 0xc0, !PT ;  /* 0x7ff000001b0b7812 */ /* 0x000fe200078ec0ff */
[----:B------:R-:W-:-:S03]  /*0e00*/  @!P0 DMUL R24, R26, 8.98846567431157953865e+307 ;  /* 0x7fe000001a188828 */ /* 0x000fc60000000000 */
[C---:B------:R-:W-:Y:S01]  /*0e10*/  ISETP.GE.U32.AND P1, PT, R10.reuse, R11, PT ;  /* 0x0000000b0a00720c */ /* 0x040fe20003f26070 */
[----:B------:R-:W-:Y:S01]  /*0e20*/  @!P2 IMAD.MOV.U32 R34, RZ, RZ, RZ ;  /* 0x000000ffff22a224 */ /* 0x000fe200078e00ff */
[----:B------:R-:W-:Y:S01]  /*0e30*/  @!P2 LOP3.LUT R7, R27, 0x7ff00000, RZ, 0xc0, !PT ;  /* 0x7ff000001b07a812 */ /* 0x000fe200078ec0ff */
[----:B------:R-:W0:Y:S03]  /*0e40*/  MUFU.RCP64H R13, R25 ;  /* 0x00000019000d7308 */ /* 0x000e260000001800 */
[----:B------:R-:W-:Y:S01]  /*0e50*/  @!P2 ISETP.GE.U32.AND P3, PT, R10, R7, PT ;  /* 0x000000070a00a20c */ /* 0x000fe20003f66070 */
[----:B------:R-:W-:Y:S01]  /*0e60*/  IMAD.MOV.U32 R7, RZ, RZ, 0x1ca00000 ;  /* 0x1ca00000ff077424 */ /* 0x000fe200078e00ff */
[----:B------:R-:W-:-:S04]  /*0e70*/  @!P0 LOP3.LUT R11, R25, 0x7ff00000, RZ, 0xc0, !PT ;  /* 0x7ff00000190b8812 */ /* 0x000fc800078ec0ff */
[----:B------:R-:W-:Y:S01]  /*0e80*/  @!P2 SEL R31, R7, 0x63400000, !P3 ;  /* 0x63400000071fa807 */ /* 0x000fe20005800000 */
[----:B0-----:R-:W-:-:S08]  /*0e90*/  DFMA R32, R12, -R24, 1 ;  /* 0x3ff000000c20742b */ /* 0x001fd00000000818 */
[----:B------:R-:W-:-:S08]  /*0ea0*/  DFMA R32, R32, R32, R32 ;  /* 0x000000202020722b */ /* 0x000fd00000000020 */
[----:B------:R-:W-:Y:S01]  /*0eb0*/  DFMA R32, R12, R32, R12 ;  /* 0x000000200c20722b */ /* 0x000fe2000000000c */
[--C-:B------:R-:W-:Y:S02]  /*0ec0*/  @!P2 LOP3.LUT R12, R31, 0x80000000, R29.reuse, 0xf8, !PT ;  /* 0x800000001f0ca812 */ /* 0x100fe400078ef81d */
[----:B------:R-:W-:Y:S02]  /*0ed0*/  SEL R13, R7, 0x63400000, !P1 ;  /* 0x63400000070d7807 */ /* 0x000fe40004800000 */
[----:B------:R-:W-:Y:S01]  /*0ee0*/  @!P2 LOP3.LUT R35, R12, 0x100000, RZ, 0xfc, !PT ;  /* 0x001000000c23a812 */ /* 0x000fe200078efcff */
[----:B------:R-:W-:Y:S01]  /*0ef0*/  IMAD.MOV.U32 R12, RZ, RZ, R28 ;  /* 0x000000ffff0c7224 */ /* 0x000fe200078e001c */
[----:B------:R-:W-:Y:S01]  /*0f00*/  LOP3.LUT R13, R13, 0x800fffff, R29, 0xf8, !PT ;  /* 0x800fffff0d0d7812 */ /* 0x000fe200078ef81d */
[----:B------:R-:W-:-:S05]  /*0f10*/  DFMA R30, R32, -R24, 1 ;  /* 0x3ff00000201e742b */ /* 0x000fca0000000818 */
[----:B------:R-:W-:-:S03]  /*0f20*/  @!P2 DFMA R12, R12, 2, -R34 ;  /* 0x400000000c0ca82b */ /* 0x000fc60000000822 */
[----:B------:R-:W-:-:S07]  /*0f30*/  DFMA R32, R32, R30, R32 ;  /* 0x0000001e2020722b */ /* 0x000fce0000000020 */
[----:B------:R-:W-:Y:S01]  /*0f40*/  @!P2 LOP3.LUT R10, R13, 0x7ff00000, RZ, 0xc0, !PT ;  /* 0x7ff000000d0aa812 */ /* 0x000fe200078ec0ff */
[----:B------:R-:W-:-:S04]  /*0f50*/  DMUL R34, R32, R12 ;  /* 0x0000000c20227228 */ /* 0x000fc80000000000 */
[----:B------:R-:W-:-:S04]  /*0f60*/  VIADD R30, R10, 0xffffffff ;  /* 0xffffffff0a1e7836 */ /* 0x000fc80000000000 */
[----:B------:R-:W-:Y:S01]  /*0f70*/  DFMA R36, R34, -R24, R12 ;  /* 0x800000182224722b */ /* 0x000fe2000000000c */
[----:B------:R-:W-:Y:S01]  /*0f80*/  ISETP.GT.U32.AND P0, PT, R30, 0x7feffffe, PT ;  /* 0x7feffffe1e00780c */ /* 0x000fe20003f04070 */
[----:B------:R-:W-:-:S05]  /*0f90*/  VIADD R30, R11, 0xffffffff ;  /* 0xffffffff0b1e7836 */ /* 0x000fca0000000000 */
[----:B------:R-:W-:Y:S01]  /*0fa0*/  ISETP.GT.U32.OR P0, PT, R30, 0x7feffffe, P0 ;  /* 0x7feffffe1e00780c */ /* 0x000fe20000704470 */
[----:B------:R-:W-:-:S12]  /*0fb0*/  DFMA R30, R32, R36, R34 ;  /* 0x00000024201e722b */ /* 0x000fd80000000022 */
[----:B------:R-:W-:Y:S05]  /*0fc0*/  @P0 BRA `(.L_x_9) ;  /* 0x0000000000740947 */ /* 0x000fea0003800000 */
[----:B------:R-:W-:Y:S02]  /*0fd0*/  LOP3.LUT R28, R29, 0x7ff00000, RZ, 0xc0, !PT ;  /* 0x7ff000001d1c7812 */ /* 0x000fe400078ec0ff */
[----:B------:R-:W-:-:S04]  /*0fe0*/  LOP3.LUT R11, R27, 0x7ff00000, RZ, 0xc0, !PT ;  /* 0x7ff000001b0b7812 */ /* 0x000fc800078ec0ff */
[CC--:B------:R-:W-:Y:S02]  /*0ff0*/  VIADDMNMX R10, R28.reuse, -R11.reuse, 0xb9600000, !PT ;  /* 0xb96000001c0a7446 */ /* 0x0c0fe4000780090b */
[----:B------:R-:W-:Y:S02]  /*1000*/  ISETP.GE.U32.AND P0, PT, R28, R11, PT ;  /* 0x0000000b1c00720c */ /* 0x000fe40003f06070 */
[----:B------:R-:W-:Y:S02]  /*1010*/  VIMNMX R10, PT, PT, R10, 0x46a00000, PT ;  /* 0x46a000000a0a7848 */ /* 0x000fe40003fe0100 */
[----:B------:R-:W-:-:S05]  /*1020*/  SEL R7, R7, 0x63400000, !P0 ;  /* 0x6340000007077807 */ /* 0x000fca0004000000 */
[----:B------:R-:W-:Y:S02]  /*1030*/  IMAD.IADD R7, R10, 0x1, -R7 ;  /* 0x000000010a077824 */ /* 0x000fe400078e0a07 */
[----:B------:R-:W-:-:S03]  /*1040*/  IMAD.MOV.U32 R10, RZ, RZ, RZ ;  /* 0x000000ffff0a7224 */ /* 0x000fc600078e00ff */
[----:B------:R-:W-:-:S06]  /*1050*/  IADD3 R11, PT, PT, R7, 0x7fe00000, RZ ;  /* 0x7fe00000070b7810 */ /* 0x000fcc0007ffe0ff */
[----:B------:R-:W-:-:S10]  /*1060*/  DMUL R32, R30, R10 ;  /* 0x0000000a1e207228 */ /* 0x000fd40000000000 */
[----:B------:R-:W-:-:S13]  /*1070*/  FSETP.GTU.AND P0, PT, |R33|, 1.469367938527859385e-39, PT ;  /* 0x001000002100780b */ /* 0x000fda0003f0c200 */
[----:B------:R-:W-:Y:S05]  /*1080*/  @P0 BRA `(.L_x_10) ;  /* 0x0000000000980947 */ /* 0x000fea0003800000 */
[----:B------:R-:W-:Y:S01]  /*1090*/  DFMA R12, R30, -R24, R12 ;  /* 0x800000181e0c722b */ /* 0x000fe2000000000c */
[----:B------:R-:W-:-:S09]  /*10a0*/  IMAD.MOV.U32 R10, RZ, RZ, RZ ;  /* 0x000000ffff0a7224 */ /* 0x000fd200078e00ff */
[C---:B------:R-:W-:Y:S02]  /*10b0*/  FSETP.NEU.AND P0, PT, R13.reuse, RZ, PT ;  /* 0x000000ff0d00720b */ /* 0x040fe40003f0d000 */
[----:B------:R-:W-:-:S04]  /*10c0*/  LOP3.LUT R26, R13, 0x80000000, R27, 0x48, !PT ;  /* 0x800000000d1a7812 */ /* 0x000fc800078e481b */
[----:B------:R-:W-:-:S07]  /*10d0*/  LOP3.LUT R11, R26, R11, RZ, 0xfc, !PT ;  /* 0x0000000b1a0b7212 */ /* 0x000fce00078efcff */
[----:B------:R-:W-:Y:S05]  /*10e0*/  @!P0 BRA `(.L_x_10) ;  /* 0x0000000000808947 */ /* 0x000fea0003800000 */
[----:B------:R-:W-:Y:S01]  /*10f0*/  IMAD.MOV R13, RZ, RZ, -R7 ;  /* 0x000000ffff0d7224 */ /* 0x000fe200078e0a07 */
[----:B------:R-:W-:Y:S01]  /*1100*/  DMUL.RP R10, R30, R10 ;  /* 0x0000000a1e0a7228 */ /* 0x000fe20000008000 */
[----:B------:R-:W-:Y:S01]  /*1110*/  IMAD.MOV.U32 R12, RZ, RZ, RZ ;  /* 0x000000ffff0c7224 */ /* 0x000fe200078e00ff */
[----:B------:R-:W-:-:S05]  /*1120*/  IADD3 R7, PT, PT, -R7, -0x43300000, RZ ;  /* 0xbcd0000007077810 */ /* 0x000fca0007ffe1ff */
[----:B------:R-:W-:-:S03]  /*1130*/  DFMA R12, R32, -R12, R30 ;  /* 0x8000000c200c722b */ /* 0x000fc6000000001e */
[----:B------:R-:W-:-:S07]  /*1140*/  LOP3.LUT R26, R11, R26, RZ, 0x3c, !PT ;  /* 0x0000001a0b1a7212 */ /* 0x000fce00078e3cff */
[----:B------:R-:W-:-:S04]  /*1150*/  FSETP.NEU.AND P0, PT, |R13|, R7, PT ;  /* 0x000000070d00720b */ /* 0x000fc80003f0d200 */
[----:B------:R-:W-:Y:S02]  /*1160*/  FSEL R10, R10, R32, !P0 ;  /* 0x000000200a0a7208 */ /* 0x000fe40004000000 */
[----:B------:R-:W-:-:S03]  /*1170*/  FSEL R33, R26, R33, !P0 ;  /* 0x000000211a217208 */ /* 0x000fc60004000000 */
[----:B------:R-:W-:Y:S01]  /*1180*/  IMAD.MOV.U32 R32, RZ, RZ, R10 ;  /* 0x000000ffff207224 */ /* 0x000fe200078e000a */
[----:B------:R-:W-:Y:S06]  /*1190*/  BRA `(.L_x_10) ;  /* 0x0000000000547947 */ /* 0x000fec0003800000 */
.L_x_9:
[----:B------:R-:W-:-:S14]  /*11a0*/  DSETP.NAN.AND P0, PT, R28, R28, PT ;  /* 0x0000001c1c00722a */ /* 0x000fdc0003f08000 */
[----:B------:R-:W-:Y:S05]  /*11b0*/  @P0 BRA `(.L_x_11) ;  /* 0x0000000000440947 */ /* 0x000fea0003800000 */
[----:B------:R-:W-:-:S14]  /*11c0*/  DSETP.NAN.AND P0, PT, R26, R26, PT ;  /* 0x0000001a1a00722a */ /* 0x000fdc0003f08000 */
[----:B------:R-:W-:Y:S05]  /*11d0*/  @P0 BRA `(.L_x_12) ;  /* 0x0000000000300947 */ /* 0x000fea0003800000 */
[----:B------:R-:W-:Y:S01]  /*11e0*/  ISETP.NE.AND P0, PT, R10, R11, PT ;  /* 0x0000000b0a00720c */ /* 0x000fe20003f05270 */
[----:B------:R-:W-:Y:S02]  /*11f0*/  IMAD.MOV.U32 R32, RZ, RZ, 0x0 ;  /* 0x00000000ff207424 */ /* 0x000fe400078e00ff */
[----:B------:R-:W-:-:S10]  /*1200*/  IMAD.MOV.U32 R33, RZ, RZ, -0x80000 ;  /* 0xfff80000ff217424 */ /* 0x000fd400078e00ff */
[----:B------:R-:W-:Y:S05]  /*1210*/  @!P0 BRA `(.L_x_10) ;  /* 0x0000000000348947 */ /* 0x000fea0003800000 */
[----:B------:R-:W-:Y:S02]  /*1220*/  ISETP.NE.AND P0, PT, R10, 0x7ff00000, PT ;  /* 0x7ff000000a00780c */ /* 0x000fe40003f05270 */
[----:B------:R-:W-:Y:S02]  /*1230*/  LOP3.LUT R33, R29, 0x80000000, R27, 0x48, !PT ;  /* 0x800000001d217812 */ /* 0x000fe400078e481b */
[----:B------:R-:W-:-:S13]  /*1240*/  ISETP.EQ.OR P0, PT, R11, RZ, !P0 ;  /* 0x000000ff0b00720c */ /* 0x000fda0004702670 */
[----:B------:R-:W-:Y:S02]  /*1250*/  @P0 LOP3.LUT R7, R33, 0x7ff00000, RZ, 0xfc, !PT ;  /* 0x7ff0000021070812 */ /* 0x000fe400078efcff */
[----:B------:R-:W-:Y:S01]  /*1260*/  @!P0 MOV R32, RZ ;  /* 0x000000ff00208202 */ /* 0x000fe20000000f00 */
[----:B------:R-:W-:Y:S02]  /*1270*/  @P0 IMAD.MOV.U32 R32, RZ, RZ, RZ ;  /* 0x000000ffff200224 */ /* 0x000fe400078e00ff */
[----:B------:R-:W-:Y:S01]  /*1280*/  @P0 IMAD.MOV.U32 R33, RZ, RZ, R7 ;  /* 0x000000ffff210224 */ /* 0x000fe200078e0007 */
[----:B------:R-:W-:Y:S06]  /*1290*/  BRA `(.L_x_10) ;  /* 0x0000000000147947 */ /* 0x000fec0003800000 */
.L_x_12:
[----:B------:R-:W-:Y:S01]  /*12a0*/  LOP3.LUT R33, R27, 0x80000, RZ, 0xfc, !PT ;  /* 0x000800001b217812 */ /* 0x000fe200078efcff */
[----:B------:R-:W-:Y:S01]  /*12b0*/  IMAD.MOV.U32 R32, RZ, RZ, R26 ;  /* 0x000000ffff207224 */ /* 0x000fe200078e001a */
[----:B------:R-:W-:Y:S06]  /*12c0*/  BRA `(.L_x_10) ;  /* 0x0000000000087947 */ /* 0x000fec0003800000 */
.L_x_11:
[----:B------:R-:W-:Y:S01]  /*12d0*/  LOP3.LUT R33, R29, 0x80000, RZ, 0xfc, !PT ;  /* 0x000800001d217812 */ /* 0x000fe200078efcff */
[----:B------:R-:W-:-:S07]  /*12e0*/  IMAD.MOV.U32 R32, RZ, RZ, R28 ;  /* 0x000000ffff207224 */ /* 0x000fce00078e001c */
.L_x_10:
[----:B------:R-:W-:Y:S05]  /*12f0*/  BSYNC.RECONVERGENT B1 ;  /* 0x0000000000017941 */ /* 0x000fea0003800200 */
.L_x_8:
[----:B------:R-:W-:-:S04]  /*1300*/  IMAD.MOV.U32 R7, RZ, RZ, 0x0 ;  /* 0x00000000ff077424 */ /* 0x000fc800078e00ff */
[----:B------:R-:W-:Y:S05]  /*1310*/  RET.REL.NODEC R6 `(_Z10gravity_wbidPdS_S_S_S_S_S_S_S_S_S_) ;  /* 0xffffffec06387950 */ /* 0x000fea0003c3ffff */
.L_x_13:
[----:B------:R-:W-:-:S00]  /*1320*/  BRA `(.L_x_13) ;  /* 0xfffffffc00fc7947 */ /* 0x000fc0000383ffff */
[----:B------:R-:W-:-:S00]  /*1330*/  NOP ;  /* 0x0000000000007918 */ /* 0x000fc00000000000 */
        /* <DEDUP_REMOVED lines=12> */
.L_x_14:


//--------------------- .nv.shared._Z10gravity_wbidPdS_S_S_S_S_S_S_S_S_S_ --------------------------
	.section	.nv.shared._Z10gravity_wbidPdS_S_S_S_S_S_S_S_S_S_,"aw",@nobits
	.sectionflags	@""
	.align	8
.nv.shared._Z10gravity_wbidPdS_S_S_S_S_S_S_S_S_S_:
	.zero		2560


//--------------------- .nv.shared.reserved.0     --------------------------
	.section	.nv.shared.reserved.0,"aw",@nobits
	.weak		__nv_reservedSMEM_offset_0_alias
	.size		__nv_reservedSMEM_offset_0_alias, 0, 64
	.other		__nv_reservedSMEM_offset_0_alias,@"STO_CUDA_RESERVED_SHARED STV_DEFAULT"
__nv_reservedSMEM_offset_0_alias:
	.zero		0
	.zero		64


//--------------------- .nv.constant0._Z10gravity_wbidPdS_S_S_S_S_S_S_S_S_S_ --------------------------
	.section	.nv.constant0._Z10gravity_wbidPdS_S_S_S_S_S_S_S_S_S_,"a",@progbits
	.sectionflags	@""
	.align	4
.nv.constant0._Z10gravity_wbidPdS_S_S_S_S_S_S_S_S_S_:
	.zero		1000


//--------------------- SYMBOLS --------------------------

	.type		.nv.reservedSmem.offset0,@object
	.size		.nv.reservedSmem.offset0,0x4
	.type		.nv.reservedSmem.cap,@object
	.size		.nv.reservedSmem.cap,0x4
